//
// Generated by NVIDIA NVVM Compiler
//
// Compiler Build ID: CL-36424714
// Cuda compilation tools, release 13.0, V13.0.88
// Based on NVVM 20.0.0
//

.version 9.0
.target sm_100
.address_size 64

	// .globl	_Z17hinge_loss_kernelPKfS0_Pfi

.visible .entry _Z17hinge_loss_kernelPKfS0_Pfi(
	.param .u64 .ptr .align 1 _Z17hinge_loss_kernelPKfS0_Pfi_param_0,
	.param .u64 .ptr .align 1 _Z17hinge_loss_kernelPKfS0_Pfi_param_1,
	.param .u64 .ptr .align 1 _Z17hinge_loss_kernelPKfS0_Pfi_param_2,
	.param .u32 _Z17hinge_loss_kernelPKfS0_Pfi_param_3
)
{
	.reg .pred 	%p<2>;
	.reg .b32 	%r<6>;
	.reg .b32 	%f<7>;
	.reg .b64 	%rd<11>;

	ld.param.u64 	%rd1, [_Z17hinge_loss_kernelPKfS0_Pfi_param_0];
	ld.param.u64 	%rd2, [_Z17hinge_loss_kernelPKfS0_Pfi_param_1];
	ld.param.u64 	%rd3, [_Z17hinge_loss_kernelPKfS0_Pfi_param_2];
	ld.param.u32 	%r2, [_Z17hinge_loss_kernelPKfS0_Pfi_param_3];
	mov.u32 	%r3, %ctaid.x;
	mov.u32 	%r4, %ntid.x;
	mov.u32 	%r5, %tid.x;
	mad.lo.s32 	%r1, %r3, %r4, %r5;
	setp.ge.s32 	%p1, %r1, %r2;
	@%p1 bra 	$L__BB0_2;
	cvta.to.global.u64 	%rd4, %rd2;
	cvta.to.global.u64 	%rd5, %rd1;
	cvta.to.global.u64 	%rd6, %rd3;
	mul.wide.s32 	%rd7, %r1, 4;
	add.s64 	%rd8, %rd4, %rd7;
	ld.global.f32 	%f1, [%rd8];
	add.s64 	%rd9, %rd5, %rd7;
	ld.global.f32 	%f2, [%rd9];
	mul.f32 	%f3, %f1, %f2;
	mov.f32 	%f4, 0f3F800000;
	sub.f32 	%f5, %f4, %f3;
	max.f32 	%f6, %f5, 0f00000000;
	add.s64 	%rd10, %rd6, %rd7;
	st.global.f32 	[%rd10], %f6;
$L__BB0_2:
	ret;

}


// ===== COMPILED SASS (sm_100) =====

	.target	sm_100

	.elftype	@"ET_EXEC"


//--------------------- .note.nv.tkinfo           --------------------------
	.section	.note.nv.tkinfo,"",@"SHT_NOTE"
	.sectionflags	@"SHF_NOTE_NV_TKINFO"
	.tkinfo
        /*0018*/ 	.word	0x00000002
        /*0030*/ 	.string	""
        /*0030*/ 	.string	"ptxas"
        /*0030*/ 	.string	"Cuda compilation tools, release 13.0, V13.0.88"
        /*0030*/ 	.string	"Build cuda_13.0.r13.0/compiler.36424714_0"
        /*0030*/ 	.string	"-arch sm_100 -m 64 "



//--------------------- .note.nv.cuinfo           --------------------------
	.section	.note.nv.cuinfo,"",@"SHT_NOTE"
	.sectionflags	@"SHF_NOTE_NV_CUINFO"
        /*0018*/ 	.short	0x0002
        /*001a*/ 	.short	0x0064
        /*001c*/ 	.short	0x0082
	.zero		2


//--------------------- .nv.info                  --------------------------
	.section	.nv.info,"",@"SHT_CUDA_INFO"
	.align	4


	//----- nvinfo : EIATTR_REGCOUNT
	.align		4
        /*0000*/ 	.byte	0x04, 0x2f
        /*0002*/ 	.short	(.L_1 - .L_0)
	.align		4
.L_0:
        /*0004*/ 	.word	index@(_Z17hinge_loss_kernelPKfS0_Pfi)
        /*0008*/ 	.word	0x0000000c


	//----- nvinfo : EIATTR_FRAME_SIZE
	.align		4
.L_1:
        /*000c*/ 	.byte	0x04, 0x11
        /*000e*/ 	.short	(.L_3 - .L_2)
	.align		4
.L_2:
        /*0010*/ 	.word	index@(_Z17hinge_loss_kernelPKfS0_Pfi)
        /*0014*/ 	.word	0x00000000


	//----- nvinfo : EIATTR_MIN_STACK_SIZE
	.align		4
.L_3:
        /*0018*/ 	.byte	0x04, 0x12
        /*001a*/ 	.short	(.L_5 - .L_4)
	.align		4
.L_4:
        /*001c*/ 	.word	index@(_Z17hinge_loss_kernelPKfS0_Pfi)
        /*0020*/ 	.word	0x00000000
.L_5:


//--------------------- .nv.compat                --------------------------
	.section	.nv.compat,"",@"SHT_CUDA_COMPAT_INFO"
	.align	4
        /*0000*/ 	.byte	0x02, 0x09, 0x00, 0x00, 0x02, 0x02, 0x01, 0x00, 0x02, 0x05, 0x05, 0x00, 0x03, 0x07, 0x01, 0x01
        /*0010*/ 	.byte	0x02, 0x03, 0x00, 0x00, 0x02, 0x06, 0x01, 0x00, 0x04, 0x0b, 0x08, 0x00, 0x09, 0x00, 0x00, 0x00
        /*0020*/ 	.byte	0x00, 0x00, 0x00, 0x00


//--------------------- .nv.info._Z17hinge_loss_kernelPKfS0_Pfi --------------------------
	.section	.nv.info._Z17hinge_loss_kernelPKfS0_Pfi,"",@"SHT_CUDA_INFO"
	.sectionflags	@""
	.align	4


	//----- nvinfo : EIATTR_CUDA_API_VERSION
	.align		4
        /*0000*/ 	.byte	0x04, 0x37
        /*0002*/ 	.short	(.L_7 - .L_6)
.L_6:
        /*0004*/ 	.word	0x00000082


	//----- nvinfo : EIATTR_KPARAM_INFO
	.align		4
.L_7:
        /*0008*/ 	.byte	0x04, 0x17
        /*000a*/ 	.short	(.L_9 - .L_8)
.L_8:
        /*000c*/ 	.word	0x00000000
        /*0010*/ 	.short	0x0003
        /*0012*/ 	.short	0x0018
        /*0014*/ 	.byte	0x00, 0xf0, 0x11, 0x00


	//----- nvinfo : EIATTR_KPARAM_INFO
	.align		4
.L_9:
        /*0018*/ 	.byte	0x04, 0x17
        /*001a*/ 	.short	(.L_11 - .L_10)
.L_10:
        /*001c*/ 	.word	0x00000000
        /*0020*/ 	.short	0x0002
        /*0022*/ 	.short	0x0010
        /*0024*/ 	.byte	0x00, 0xf5, 0x21, 0x00


	//----- nvinfo : EIATTR_KPARAM_INFO
	.align		4
.L_11:
        /*0028*/ 	.byte	0x04, 0x17
        /*002a*/ 	.short	(.L_13 - .L_12)
.L_12:
        /*002c*/ 	.word	0x00000000
        /*0030*/ 	.short	0x0001
        /*0032*/ 	.short	0x0008
        /*0034*/ 	.byte	0x00, 0xf5, 0x21, 0x00


	//----- nvinfo : EIATTR_KPARAM_INFO
	.align		4
.L_13:
        /*0038*/ 	.byte	0x04, 0x17
        /*003a*/ 	.short	(.L_15 - .L_14)
.L_14:
        /*003c*/ 	.word	0x00000000
        /*0040*/ 	.short	0x0000
        /*0042*/ 	.short	0x0000
        /*0044*/ 	.byte	0x00, 0xf5, 0x21, 0x00


	//----- nvinfo : EIATTR_SPARSE_MMA_MASK
	.align		4
.L_15:
        /*0048*/ 	.byte	0x03, 0x50
        /*004a*/ 	.short	0x0000


	//----- nvinfo : EIATTR_MAXREG_COUNT
	.align		4
        /*004c*/ 	.byte	0x03, 0x1b
        /*004e*/ 	.short	0x00ff


	//----- nvinfo : EIATTR_MERCURY_ISA_VERSION
	.align		4
        /*0050*/ 	.byte	0x03, 0x5f
        /*0052*/ 	.short	0x0101


	//----- nvinfo : EIATTR_VRC_CTA_INIT_COUNT
	.align		4
        /*0054*/ 	.byte	0x02, 0x4a
	.zero		1
	.zero		1


	//----- nvinfo : EIATTR_EXIT_INSTR_OFFSETS
	.align		4
        /*0058*/ 	.byte	0x04, 0x1c
        /*005a*/ 	.short	(.L_17 - .L_16)


	//   ....[0]....
.L_16:
        /*005c*/ 	.word	0x00000070


	//   ....[1]....
        /*0060*/ 	.word	0x00000140


	//----- nvinfo : EIATTR_CBANK_PARAM_SIZE
	.align		4
.L_17:
        /*0064*/ 	.byte	0x03, 0x19
        /*0066*/ 	.short	0x001c


	//----- nvinfo : EIATTR_PARAM_CBANK
	.align		4
        /*0068*/ 	.byte	0x04, 0x0a
        /*006a*/ 	.short	(.L_19 - .L_18)
	.align		4
.L_18:
        /*006c*/ 	.word	index@(.nv.constant0._Z17hinge_loss_kernelPKfS0_Pfi)
        /*0070*/ 	.short	0x0380
        /*0072*/ 	.short	0x001c


	//----- nvinfo : EIATTR_SW_WAR
	.align		4
.L_19:
        /*0074*/ 	.byte	0x04, 0x36
        /*0076*/ 	.short	(.L_21 - .L_20)
.L_20:
        /*0078*/ 	.word	0x00000008
.L_21:


//--------------------- .nv.callgraph             --------------------------
	.section	.nv.callgraph,"",@"SHT_CUDA_CALLGRAPH"
	.align	4
	.sectionentsize	8
	.align		4
        /*0000*/ 	.word	0x00000000
	.align		4
        /*0004*/ 	.word	0xffffffff
	.align		4
        /*0008*/ 	.word	0x00000000
	.align		4
        /*000c*/ 	.word	0xfffffffe
	.align		4
        /*0010*/ 	.word	0x00000000
	.align		4
        /*0014*/ 	.word	0xfffffffd
	.align		4
        /*0018*/ 	.word	0x00000000
	.align		4
        /*001c*/ 	.word	0xfffffffc


//--------------------- .text._Z17hinge_loss_kernelPKfS0_Pfi --------------------------
	.section	.text._Z17hinge_loss_kernelPKfS0_Pfi,"ax",@progbits
	.align	128
        .global         _Z17hinge_loss_kernelPKfS0_Pfi
        .type           _Z17hinge_loss_kernelPKfS0_Pfi,@function
        .size           _Z17hinge_loss_kernelPKfS0_Pfi,(.L_x_1 - _Z17hinge_loss_kernelPKfS0_Pfi)
        .other          _Z17hinge_loss_kernelPKfS0_Pfi,@"STO_CUDA_ENTRY STV_DEFAULT"
_Z17hinge_loss_kernelPKfS0_Pfi:
.text._Z17hinge_loss_kernelPKfS0_Pfi:
[----:B------:R-:W-:Y:S01]  /*0000*/  LDC R1, c[0x0][0x37c] ;  /* 0x0000df00ff017b82 */ /* 0x000fe20000000800 */
[----:B------:R-:W0:Y:S07]  /*0010*/  S2R R0, SR_TID.X ;  /* 0x0000000000007919 */ /* 0x000e2e0000002100 */
[----:B------:R-:W0:Y:S01]  /*0020*/  S2UR UR4, SR_CTAID.X ;  /* 0x00000000000479c3 */ /* 0x000e220000002500 */
[----:B------:R-:W1:Y:S07]  /*0030*/  LDCU UR5, c[0x0][0x398] ;  /* 0x00007300ff0577ac */ /* 0x000e6e0008000800 */
[----:B------:R-:W0:Y:S02]  /*0040*/  LDC R9, c[0x0][0x360] ;  /* 0x0000d800ff097b82 */ /* 0x000e240000000800 */
[----:B0-----:R-:W-:-:S05]  /*0050*/  IMAD R9, R9, UR4, R0 ;  /* 0x0000000409097c24 */ /* 0x001fca000f8e0200 */
[----:B-1----:R-:W-:-:S13]  /*0060*/  ISETP.GE.AND P0, PT, R9, UR5, PT ;  /* 0x0000000509007c0c */ /* 0x002fda000bf06270 */
[----:B------:R-:W-:Y:S05]  /*0070*/  @P0 EXIT ;  /* 0x000000000000094d */ /* 0x000fea0003800000 */
[----:B------:R-:W0:Y:S01]  /*0080*/  LDC.64 R2, c[0x0][0x388] ;  /* 0x0000e200ff027b82 */ /* 0x000e220000000a00 */
[----:B------:R-:W1:Y:S07]  /*0090*/  LDCU.64 UR4, c[0x0][0x358] ;  /* 0x00006b00ff0477ac */ /* 0x000e6e0008000a00 */
[----:B------:R-:W2:Y:S08]  /*00a0*/  LDC.64 R4, c[0x0][0x380] ;  /* 0x0000e000ff047b82 */ /* 0x000eb00000000a00 */
[----:B------:R-:W3:Y:S01]  /*00b0*/  LDC.64 R6, c[0x0][0x390] ;  /* 0x0000e400ff067b82 */ /* 0x000ee20000000a00 */
[----:B0-----:R-:W-:-:S06]  /*00c0*/  IMAD.WIDE R2, R9, 0x4, R2 ;  /* 0x0000000409027825 */ /* 0x001fcc00078e0202 */
[----:B-1----:R-:W4:Y:S01]  /*00d0*/  LDG.E R2, desc[UR4][R2.64] ;  /* 0x0000000402027981 */ /* 0x002f22000c1e1900 */
[----:B--2---:R-:W-:-:S06]  /*00e0*/  IMAD.WIDE R4, R9, 0x4, R4 ;  /* 0x0000000409047825 */ /* 0x004fcc00078e0204 */
[----:B------:R-:W4:Y:S01]  /*00f0*/  LDG.E R5, desc[UR4][R4.64] ;  /* 0x0000000404057981 */ /* 0x000f22000c1e1900 */
[----:B---3--:R-:W-:-:S04]  /*0100*/  IMAD.WIDE R6, R9, 0x4, R6 ;  /* 0x0000000409067825 */ /* 0x008fc800078e0206 */
[----:B----4-:R-:W-:-:S05]  /*0110*/  FFMA R0, -R2, R5, 1 ;  /* 0x3f80000002007423 */ /* 0x010fca0000000105 */
[----:B------:R-:W-:-:S05]  /*0120*/  FMNMX R9, RZ, R0, !PT ;  /* 0x00000000ff097209 */ /* 0x000fca0007800000 */
[----:B------:R-:W-:Y:S01]  /*0130*/  STG.E desc[UR4][R6.64], R9 ;  /* 0x0000000906007986 */ /* 0x000fe2000c101904 */
[----:B------:R-:W-:Y:S05]  /*0140*/  EXIT ;  /* 0x000000000000794d */ /* 0x000fea0003800000 */
.L_x_0:
[----:B------:R-:W-:-:S00]  /*0150*/  BRA `(.L_x_0) ;  /* 0xfffffffc00fc7947 */ /* 0x000fc0000383ffff */
[----:B------:R-:W-:-:S00]  /*0160*/  NOP ;  /* 0x0000000000007918 */ /* 0x000fc00000000000 */
        /* <DEDUP_REMOVED lines=9> */
.L_x_1:


//--------------------- .nv.shared.reserved.0     --------------------------
	.section	.nv.shared.reserved.0,"aw",@nobits
	.weak		__nv_reservedSMEM_offset_0_alias
	.size		__nv_reservedSMEM_offset_0_alias, 0, 64
	.other		__nv_reservedSMEM_offset_0_alias,@"STO_CUDA_RESERVED_SHARED STV_DEFAULT"
__nv_reservedSMEM_offset_0_alias:
	.zero		0
	.zero		64


//--------------------- .nv.constant0._Z17hinge_loss_kernelPKfS0_Pfi --------------------------
	.section	.nv.constant0._Z17hinge_loss_kernelPKfS0_Pfi,"a",@progbits
	.sectionflags	@""
	.align	4
.nv.constant0._Z17hinge_loss_kernelPKfS0_Pfi:
	.zero		924


//--------------------- SYMBOLS --------------------------

	.type		.nv.reservedSmem.offset0,@object
	.size		.nv.reservedSmem.offset0,0x4
